	.headerflags	@"EF_CUDA_TEXMODE_UNIFIED EF_CUDA_64BIT_ADDRESS EF_CUDA_ACCELERATORS EF_CUDA_SM90 EF_CUDA_VIRTUAL_SM(EF_CUDA_SM90)"
	.elftype	@"ET_EXEC"


//--------------------- .nv.info                  --------------------------
	.section	.nv.info,"",@"SHT_CUDA_INFO"
	.align	4


	//----- nvinfo : EIATTR_REGCOUNT
	.align		4
        /*0000*/ 	.byte	0x04, 0x2f
        /*0002*/ 	.short	(.L_3 - .L_2)
	.align		4
.L_2:
        /*0004*/ 	.word	index@(triton_poi_fused__native_batch_norm_legit_no_training_convolution_relu_43)
        /*0008*/ 	.word	0x00000016


	//----- nvinfo : EIATTR_MIN_STACK_SIZE
	.align		4
.L_3:
        /*000c*/ 	.byte	0x04, 0x12
        /*000e*/ 	.short	(.L_5 - .L_4)
	.align		4
.L_4:
        /*0010*/ 	.word	index@(triton_poi_fused__native_batch_norm_legit_no_training_convolution_relu_43)
        /*0014*/ 	.word	0x00000000


	//----- nvinfo : EIATTR_FRAME_SIZE
	.align		4
.L_5:
        /*0018*/ 	.byte	0x04, 0x11
        /*001a*/ 	.short	(.L_7 - .L_6)
	.align		4
.L_6:
        /*001c*/ 	.word	index@(triton_poi_fused__native_batch_norm_legit_no_training_convolution_relu_43)
        /*0020*/ 	.word	0x00000000


	//----- nvinfo : EIATTR_MIN_STACK_SIZE
	.align		4
.L_7:
        /*0024*/ 	.byte	0x04, 0x12
        /*0026*/ 	.short	(.L_9 - .L_8)
	.align		4
.L_8:
        /*0028*/ 	.word	index@(triton_poi_fused__native_batch_norm_legit_no_training_convolution_relu_43)
        /*002c*/ 	.word	0x00000000
.L_9:


//--------------------- .nv.info.triton_poi_fused__native_batch_norm_legit_no_training_convolution_relu_43 --------------------------
	.section	.nv.info.triton_poi_fused__native_batch_norm_legit_no_training_convolution_relu_43,"",@"SHT_CUDA_INFO"
	.sectionflags	@""
	.align	4


	//----- nvinfo : EIATTR_CUDA_API_VERSION
	.align		4
        /*0000*/ 	.byte	0x04, 0x37
        /*0002*/ 	.short	(.L_11 - .L_10)
.L_10:
        /*0004*/ 	.word	0x0000007c


	//----- nvinfo : EIATTR_KPARAM_INFO
	.align		4
.L_11:
        /*0008*/ 	.byte	0x04, 0x17
        /*000a*/ 	.short	(.L_13 - .L_12)
.L_12:
        /*000c*/ 	.word	0x00000000
        /*0010*/ 	.short	0x0007
        /*0012*/ 	.short	0x0038
        /*0014*/ 	.byte	0x00, 0xf0, 0x11, 0x00


	//----- nvinfo : EIATTR_KPARAM_INFO
	.align		4
.L_13:
        /*0018*/ 	.byte	0x04, 0x17
        /*001a*/ 	.short	(.L_15 - .L_14)
.L_14:
        /*001c*/ 	.word	0x00000000
        /*0020*/ 	.short	0x0006
        /*0022*/ 	.short	0x0030
        /*0024*/ 	.byte	0x00, 0xf4, 0x21, 0x00


	//----- nvinfo : EIATTR_KPARAM_INFO
	.align		4
.L_15:
        /*0028*/ 	.byte	0x04, 0x17
        /*002a*/ 	.short	(.L_17 - .L_16)
.L_16:
        /*002c*/ 	.word	0x00000000
        /*0030*/ 	.short	0x0005
        /*0032*/ 	.short	0x0028
        /*0034*/ 	.byte	0x00, 0xf4, 0x21, 0x00


	//----- nvinfo : EIATTR_KPARAM_INFO
	.align		4
.L_17:
        /*0038*/ 	.byte	0x04, 0x17
        /*003a*/ 	.short	(.L_19 - .L_18)
.L_18:
        /*003c*/ 	.word	0x00000000
        /*0040*/ 	.short	0x0004
        /*0042*/ 	.short	0x0020
        /*0044*/ 	.byte	0x00, 0xf4, 0x21, 0x00


	//----- nvinfo : EIATTR_KPARAM_INFO
	.align		4
.L_19:
        /*0048*/ 	.byte	0x04, 0x17
        /*004a*/ 	.short	(.L_21 - .L_20)
.L_20:
        /*004c*/ 	.word	0x00000000
        /*0050*/ 	.short	0x0003
        /*0052*/ 	.short	0x0018
        /*0054*/ 	.byte	0x00, 0xf4, 0x21, 0x00


	//----- nvinfo : EIATTR_KPARAM_INFO
	.align		4
.L_21:
        /*0058*/ 	.byte	0x04, 0x17
        /*005a*/ 	.short	(.L_23 - .L_22)
.L_22:
        /*005c*/ 	.word	0x00000000
        /*0060*/ 	.short	0x0002
        /*0062*/ 	.short	0x0010
        /*0064*/ 	.byte	0x00, 0xf4, 0x21, 0x00


	//----- nvinfo : EIATTR_KPARAM_INFO
	.align		4
.L_23:
        /*0068*/ 	.byte	0x04, 0x17
        /*006a*/ 	.short	(.L_25 - .L_24)
.L_24:
        /*006c*/ 	.word	0x00000000
        /*0070*/ 	.short	0x0001
        /*0072*/ 	.short	0x0008
        /*0074*/ 	.byte	0x00, 0xf4, 0x21, 0x00


	//----- nvinfo : EIATTR_KPARAM_INFO
	.align		4
.L_25:
        /*0078*/ 	.byte	0x04, 0x17
        /*007a*/ 	.short	(.L_27 - .L_26)
.L_26:
        /*007c*/ 	.word	0x00000000
        /*0080*/ 	.short	0x0000
        /*0082*/ 	.short	0x0000
        /*0084*/ 	.byte	0x00, 0xf4, 0x21, 0x00


	//----- nvinfo : EIATTR_SPARSE_MMA_MASK
	.align		4
.L_27:
        /*0088*/ 	.byte	0x03, 0x50
        /*008a*/ 	.short	0x0000


	//----- nvinfo : EIATTR_MAXREG_COUNT
	.align		4
        /*008c*/ 	.byte	0x03, 0x1b
        /*008e*/ 	.short	0x00ff


	//----- nvinfo : EIATTR_EXIT_INSTR_OFFSETS
	.align		4
        /*0090*/ 	.byte	0x04, 0x1c
        /*0092*/ 	.short	(.L_29 - .L_28)


	//   ....[0]....
.L_28:
        /*0094*/ 	.word	0x00000430


	//----- nvinfo : EIATTR_REQNTID
	.align		4
.L_29:
        /*0098*/ 	.byte	0x04, 0x10
        /*009a*/ 	.short	(.L_31 - .L_30)
.L_30:
        /*009c*/ 	.word	0x00000080
        /*00a0*/ 	.word	0x00000001
        /*00a4*/ 	.word	0x00000001


	//----- nvinfo : EIATTR_CBANK_PARAM_SIZE
	.align		4
.L_31:
        /*00a8*/ 	.byte	0x03, 0x19
        /*00aa*/ 	.short	0x003c


	//----- nvinfo : EIATTR_PARAM_CBANK
	.align		4
        /*00ac*/ 	.byte	0x04, 0x0a
        /*00ae*/ 	.short	(.L_33 - .L_32)
	.align		4
.L_32:
        /*00b0*/ 	.word	index@(.nv.constant0.triton_poi_fused__native_batch_norm_legit_no_training_convolution_relu_43)
        /*00b4*/ 	.short	0x0210
        /*00b6*/ 	.short	0x003c


	//----- nvinfo : EIATTR_SW_WAR
	.align		4
.L_33:
        /*00b8*/ 	.byte	0x04, 0x36
        /*00ba*/ 	.short	(.L_35 - .L_34)
.L_34:
        /*00bc*/ 	.word	0x00000008
.L_35:


//--------------------- .nv.callgraph             --------------------------
	.section	.nv.callgraph,"",@"SHT_CUDA_CALLGRAPH"
	.align	4
	.sectionentsize	8
	.align		4
        /*0000*/ 	.word	0x00000000
	.align		4
        /*0004*/ 	.word	0xffffffff
	.align		4
        /*0008*/ 	.word	0x00000000
	.align		4
        /*000c*/ 	.word	0xfffffffe
	.align		4
        /*0010*/ 	.word	0x00000000
	.align		4
        /*0014*/ 	.word	0xfffffffd
	.align		4
        /*0018*/ 	.word	0x00000000
	.align		4
        /*001c*/ 	.word	0xfffffffc


//--------------------- .nv.constant4             --------------------------
	.section	.nv.constant4,"a",@progbits
	.align	8
	.align		8
.nv.constant4:
        /*0000*/ 	.dword	_$_str
	.align		8
        /*0008*/ 	.dword	_$_str_$_2


//--------------------- .text.triton_poi_fused__native_batch_norm_legit_no_training_convolution_relu_43 --------------------------
	.section	.text.triton_poi_fused__native_batch_norm_legit_no_training_convolution_relu_43,"ax",@progbits
	.align	128
        .global         triton_poi_fused__native_batch_norm_legit_no_training_convolution_relu_43
        .type           triton_poi_fused__native_batch_norm_legit_no_training_convolution_relu_43,@function
        .size           triton_poi_fused__native_batch_norm_legit_no_training_convolution_relu_43,(.L_x_1 - triton_poi_fused__native_batch_norm_legit_no_training_convolution_relu_43)
        .other          triton_poi_fused__native_batch_norm_legit_no_training_convolution_relu_43,@"STO_CUDA_ENTRY STV_DEFAULT"
triton_poi_fused__native_batch_norm_legit_no_training_convolution_relu_43:
.text.triton_poi_fused__native_batch_norm_legit_no_training_convolution_relu_43:
[----:B------:R-:W-:Y:S01]  /*0000*/  LDC R1, c[0x0][0x28] ;  /* 0x00000a00ff017b82 */ /* 0x000fe20000000800 */
[----:B------:R-:W1:Y:S07]  /*0010*/  S2R R0, SR_TID.X ;  /* 0x0000000000007919 */ /* 0x000e6e0000002100 */
[----:B------:R-:W2:Y:S01]  /*0020*/  LDC.64 R6, c[0x0][0x228] ;  /* 0x00008a00ff067b82 */ /* 0x000ea20000000a00 */
[----:B------:R-:W-:Y:S01]  /*0030*/  ULDC.64 UR4, c[0x0][0x208] ;  /* 0x0000820000047ab9 */ /* 0x000fe20000000a00 */
[----:B------:R-:W3:Y:S06]  /*0040*/  S2R R5, SR_CTAID.X ;  /* 0x0000000000057919 */ /* 0x000eec0000002500 */
[----:B------:R-:W4:Y:S08]  /*0050*/  LDC.64 R12, c[0x0][0x218] ;  /* 0x00008600ff0c7b82 */ /* 0x000f300000000a00 */
[----:B------:R-:W5:Y:S08]  /*0060*/  LDC.64 R14, c[0x0][0x220] ;  /* 0x00008800ff0e7b82 */ /* 0x000f700000000a00 */
[----:B------:R-:W5:Y:S01]  /*0070*/  LDC.64 R10, c[0x0][0x238] ;  /* 0x00008e00ff0a7b82 */ /* 0x000f620000000a00 */
[----:B-1----:R-:W-:-:S07]  /*0080*/  SHF.L.U32 R0, R0, 0x1, RZ ;  /* 0x0000000100007819 */ /* 0x002fce00000006ff */
[----:B------:R-:W1:Y:S01]  /*0090*/  LDC.64 R16, c[0x0][0x230] ;  /* 0x00008c00ff107b82 */ /* 0x000e620000000a00 */
[----:B---3--:R-:W-:Y:S02]  /*00a0*/  SHF.R.S32.HI R3, RZ, 0x17, R5 ;  /* 0x00000017ff037819 */ /* 0x008fe40000011405 */
[----:B------:R-:W-:Y:S02]  /*00b0*/  LOP3.LUT R0, R0, 0xfe, RZ, 0xc0, !PT ;  /* 0x000000fe00007812 */ /* 0x000fe400078ec0ff */
[----:B------:R-:W-:Y:S02]  /*00c0*/  SGXT R3, R3, 0x1 ;  /* 0x000000010303781a */ /* 0x000fe40000000200 */
[----:B------:R-:W-:-:S04]  /*00d0*/  LEA R0, R5, R0, 0x8 ;  /* 0x0000000005007211 */ /* 0x000fc800078e40ff */
[----:B------:R-:W-:-:S04]  /*00e0*/  LEA.HI R3, R3, R0, RZ, 0x7 ;  /* 0x0000000003037211 */ /* 0x000fc800078f38ff */
[----:B------:R-:W-:-:S04]  /*00f0*/  LOP3.LUT R3, R3, 0xffffff80, RZ, 0xc0, !PT ;  /* 0xffffff8003037812 */ /* 0x000fc800078ec0ff */
[----:B------:R-:W-:Y:S02]  /*0100*/  IADD3 R8, R0, -R3, RZ ;  /* 0x8000000300087210 */ /* 0x000fe40007ffe0ff */
[----:B------:R-:W3:Y:S03]  /*0110*/  LDC.64 R2, c[0x0][0x210] ;  /* 0x00008400ff027b82 */ /* 0x000ee60000000a00 */
[----:B--2---:R-:W-:-:S06]  /*0120*/  IMAD.WIDE R6, R8, 0x4, R6 ;  /* 0x0000000408067825 */ /* 0x004fcc00078e0206 */
[----:B------:R-:W2:Y:S01]  /*0130*/  LDG.E.EL.64 R6, desc[UR4][R6.64] ;  /* 0x0000000406067981 */ /* 0x000ea2000c2e1b00 */
[----:B----4-:R-:W-:-:S04]  /*0140*/  IMAD.WIDE R12, R8, 0x4, R12 ;  /* 0x00000004080c7825 */ /* 0x010fc800078e020c */
[C---:B-----5:R-:W-:Y:S02]  /*0150*/  IMAD.WIDE R14, R8.reuse, 0x4, R14 ;  /* 0x00000004080e7825 */ /* 0x060fe400078e020e */
[----:B------:R-:W4:Y:S02]  /*0160*/  LDG.E.EL.64 R12, desc[UR4][R12.64] ;  /* 0x000000040c0c7981 */ /* 0x000f24000c2e1b00 */
[----:B0-----:R-:W-:Y:S02]  /*0170*/  IMAD.WIDE R10, R8, 0x4, R10 ;  /* 0x00000004080a7825 */ /* 0x001fe400078e020a */
[----:B------:R-:W5:Y:S02]  /*0180*/  LDG.E.EL.64 R14, desc[UR4][R14.64] ;  /* 0x000000040e0e7981 */ /* 0x000f64000c2e1b00 */
[----:B---3--:R-:W-:Y:S02]  /*0190*/  IMAD.WIDE R2, R0, 0x4, R2 ;  /* 0x0000000400027825 */ /* 0x008fe400078e0202 */
[----:B------:R-:W3:Y:S04]  /*01a0*/  LDG.E.EL.64 R10, desc[UR4][R10.64] ;  /* 0x000000040a0a7981 */ /* 0x000ee8000c2e1b00 */
[----:B------:R-:W4:Y:S01]  /*01b0*/  LDG.E.64 R4, desc[UR4][R2.64] ;  /* 0x0000000402047981 */ /* 0x000f22000c1e1b00 */
[----:B-1----:R-:W-:-:S05]  /*01c0*/  IMAD.WIDE R16, R8, 0x4, R16 ;  /* 0x0000000408107825 */ /* 0x002fca00078e0210 */
[----:B------:R0:W3:Y:S02]  /*01d0*/  LDG.E.EL.64 R8, desc[UR4][R16.64] ;  /* 0x0000000410087981 */ /* 0x0000e4000c2e1b00 */
[----:B0-----:R-:W-:Y:S01]  /*01e0*/  HFMA2.MMA R16, -RZ, RZ, 1.625, 0 ;  /* 0x3e800000ff107435 */ /* 0x001fe200000001ff */
[----:B--2---:R-:W-:Y:S01]  /*01f0*/  FADD R6, R6, 9.9999997473787516356e-06 ;  /* 0x3727c5ac06067421 */ /* 0x004fe20000000000 */
[----:B------:R-:W-:-:S03]  /*0200*/  FADD R7, R7, 9.9999997473787516356e-06 ;  /* 0x3727c5ac07077421 */ /* 0x000fc60000000000 */
[----:B------:R-:W0:Y:S08]  /*0210*/  MUFU.SQRT R18, R6 ;  /* 0x0000000600127308 */ /* 0x000e300000002000 */
[----:B------:R1:W2:Y:S01]  /*0220*/  MUFU.SQRT R19, R7 ;  /* 0x0000000700137308 */ /* 0x0002a20000002000 */
[C---:B0-----:R-:W-:Y:S02]  /*0230*/  FSETP.GT.AND P0, PT, R18.reuse, 8.50705917302346158658e+37, PT ;  /* 0x7e8000001200780b */ /* 0x041fe40003f04000 */
[----:B------:R-:W-:Y:S01]  /*0240*/  FSETP.GEU.AND P2, PT, R18, 1.175494350822287508e-38, PT ;  /* 0x008000001200780b */ /* 0x000fe20003f4e000 */
[----:B-1----:R-:W0:Y:S01]  /*0250*/  LDC.64 R6, c[0x0][0x240] ;  /* 0x00009000ff067b82 */ /* 0x002e220000000a00 */
[----:B--2---:R-:W-:-:S02]  /*0260*/  FSETP.GT.AND P1, PT, R19, 8.50705917302346158658e+37, PT ;  /* 0x7e8000001300780b */ /* 0x004fc40003f24000 */
[----:B------:R-:W-:-:S07]  /*0270*/  FSETP.GEU.AND P3, PT, R19, 1.175494350822287508e-38, PT ;  /* 0x008000001300780b */ /* 0x000fce0003f6e000 */
[----:B------:R-:W-:-:S04]  /*0280*/  @P0 FMUL R18, R18, 0.25 ;  /* 0x3e80000012120820 */ /* 0x000fc80000400000 */
[----:B------:R-:W-:Y:S01]  /*0290*/  @!P2 FMUL R18, R18, 16777216 ;  /* 0x4b8000001212a820 */ /* 0x000fe20000400000 */
[----:B------:R-:W-:-:S04]  /*02a0*/  @P1 FMUL R19, R19, 0.25 ;  /* 0x3e80000013131820 */ /* 0x000fc80000400000 */
[----:B------:R-:W-:Y:S01]  /*02b0*/  @!P3 FMUL R19, R19, 16777216 ;  /* 0x4b8000001313b820 */ /* 0x000fe20000400000 */
[----:B------:R-:W1:Y:S01]  /*02c0*/  MUFU.RCP R18, R18 ;  /* 0x0000001200127308 */ /* 0x000e620000001000 */
[----:B------:R-:W-:-:S07]  /*02d0*/  FSEL R17, R16, 1, P0 ;  /* 0x3f80000010117808 */ /* 0x000fce0000000000 */
[----:B------:R-:W2:Y:S01]  /*02e0*/  MUFU.RCP R19, R19 ;  /* 0x0000001300137308 */ /* 0x000ea20000001000 */
[----:B------:R-:W-:Y:S01]  /*02f0*/  FSEL R16, R16, 1, P1 ;  /* 0x3f80000010107808 */ /* 0x000fe20000800000 */
[----:B------:R-:W-:Y:S01]  /*0300*/  @!P2 FMUL R17, R17, 16777216 ;  /* 0x4b8000001111a820 */ /* 0x000fe20000400000 */
[----:B----4-:R-:W-:Y:S01]  /*0310*/  FADD R4, R4, R12 ;  /* 0x0000000c04047221 */ /* 0x010fe20000000000 */
[----:B------:R-:W-:Y:S02]  /*0320*/  FADD R5, R5, R13 ;  /* 0x0000000d05057221 */ /* 0x000fe40000000000 */
[----:B------:R-:W-:Y:S01]  /*0330*/  @!P3 FMUL R16, R16, 16777216 ;  /* 0x4b8000001010b820 */ /* 0x000fe20000400000 */
[----:B-1----:R-:W-:Y:S01]  /*0340*/  FMUL R17, R18, R17 ;  /* 0x0000001112117220 */ /* 0x002fe20000400000 */
[----:B-----5:R-:W-:Y:S01]  /*0350*/  FADD R14, -R14, R4 ;  /* 0x000000040e0e7221 */ /* 0x020fe20000000100 */
[----:B------:R-:W-:Y:S01]  /*0360*/  FADD R15, -R15, R5 ;  /* 0x000000050f0f7221 */ /* 0x000fe20000000100 */
[----:B--2---:R-:W-:-:S02]  /*0370*/  FMUL R16, R19, R16 ;  /* 0x0000001013107220 */ /* 0x004fc40000400000 */
[----:B------:R-:W-:Y:S02]  /*0380*/  FMUL R17, R14, R17 ;  /* 0x000000110e117220 */ /* 0x000fe40000400000 */
[----:B------:R-:W-:Y:S02]  /*0390*/  FMUL R16, R15, R16 ;  /* 0x000000100f107220 */ /* 0x000fe40000400000 */
[----:B---3--:R-:W-:Y:S02]  /*03a0*/  FFMA R8, R8, R17, R10 ;  /* 0x0000001108087223 */ /* 0x008fe4000000000a */
[----:B------:R-:W-:-:S03]  /*03b0*/  FFMA R9, R9, R16, R11 ;  /* 0x0000001009097223 */ /* 0x000fc6000000000b */
[----:B------:R-:W-:Y:S02]  /*03c0*/  FSETP.GEU.AND P0, PT, R8, RZ, PT ;  /* 0x000000ff0800720b */ /* 0x000fe40003f0e000 */
[C---:B------:R-:W-:Y:S01]  /*03d0*/  FSETP.GEU.AND P1, PT, R9.reuse, RZ, PT ;  /* 0x000000ff0900720b */ /* 0x040fe20003f2e000 */
[----:B0-----:R-:W-:Y:S01]  /*03e0*/  IMAD.WIDE R6, R0, 0x4, R6 ;  /* 0x0000000400067825 */ /* 0x001fe200078e0206 */
[----:B------:R-:W-:Y:S02]  /*03f0*/  FSEL R8, R8, RZ, P0 ;  /* 0x000000ff08087208 */ /* 0x000fe40000000000 */
[----:B------:R-:W-:Y:S01]  /*0400*/  FSEL R9, R9, RZ, P1 ;  /* 0x000000ff09097208 */ /* 0x000fe20000800000 */
[----:B------:R-:W-:Y:S04]  /*0410*/  STG.E.64 desc[UR4][R2.64], R4 ;  /* 0x0000000402007986 */ /* 0x000fe8000c101b04 */
[----:B------:R-:W-:Y:S01]  /*0420*/  STG.E.64 desc[UR4][R6.64], R8 ;  /* 0x0000000806007986 */ /* 0x000fe2000c101b04 */
[----:B------:R-:W-:Y:S05]  /*0430*/  EXIT ;  /* 0x000000000000794d */ /* 0x000fea0003800000 */
.L_x_0:
[----:B------:R-:W-:-:S00]  /*0440*/  BRA `(.L_x_0) ;  /* 0xfffffffc00fc7947 */ /* 0x000fc0000383ffff */
[----:B------:R-:W-:-:S00]  /*0450*/  NOP ;  /* 0x0000000000007918 */ /* 0x000fc00000000000 */
        /* <DEDUP_REMOVED lines=10> */
.L_x_1:


//--------------------- .nv.global.init           --------------------------
	.section	.nv.global.init,"aw",@progbits
.nv.global.init:
	.type		_$_str,@object
	.size		_$_str,(_$_str_$_2 - _$_str)
_$_str:
        /*0000*/ 	.byte	0x5f, 0x5f, 0x43, 0x55, 0x44, 0x41, 0x5f, 0x46, 0x54, 0x5a, 0x00
	.type		_$_str_$_2,@object
	.size		_$_str_$_2,(.L_1 - _$_str_$_2)
_$_str_$_2:
        /*000b*/ 	.byte	0x5f, 0x5f, 0x43, 0x55, 0x44, 0x41, 0x5f, 0x50, 0x52, 0x45, 0x43, 0x5f, 0x53, 0x51, 0x52, 0x54
        /*001b*/ 	.byte	0x00
.L_1:


//--------------------- .nv.constant0.triton_poi_fused__native_batch_norm_legit_no_training_convolution_relu_43 --------------------------
	.section	.nv.constant0.triton_poi_fused__native_batch_norm_legit_no_training_convolution_relu_43,"a",@progbits
	.sectionflags	@""
	.align	4
.nv.constant0.triton_poi_fused__native_batch_norm_legit_no_training_convolution_relu_43:
	.zero		588
